//
// Generated by NVIDIA NVVM Compiler
//
// Compiler Build ID: CL-36424714
// Cuda compilation tools, release 13.0, V13.0.88
// Based on NVVM 20.0.0
//

.version 9.0
.target sm_100
.address_size 64

	// .globl	filter_w_output_layer

.visible .entry filter_w_output_layer(
	.param .u64 .ptr .align 1 filter_w_output_layer_param_0,
	.param .u64 .ptr .align 1 filter_w_output_layer_param_1,
	.param .u64 .ptr .align 1 filter_w_output_layer_param_2
)
{
	.reg .pred 	%p<4>;
	.reg .b32 	%r<10>;
	.reg .b64 	%rd<22>;
	.reg .b64 	%fd<66>;

	ld.param.u64 	%rd10, [filter_w_output_layer_param_0];
	ld.param.u64 	%rd11, [filter_w_output_layer_param_1];
	ld.param.u64 	%rd12, [filter_w_output_layer_param_2];
	mov.u32 	%r1, %tid.x;
	setp.gt.u32 	%p1, %r1, 9;
	@%p1 bra 	$L__BB0_5;
	cvta.to.global.u64 	%rd13, %rd11;
	cvta.to.global.u64 	%rd14, %rd12;
	mul.wide.u32 	%rd15, %r1, 8;
	add.s64 	%rd1, %rd14, %rd15;
	ld.global.f64 	%fd65, [%rd1];
	cvta.to.global.u64 	%rd16, %rd10;
	add.s64 	%rd2, %rd16, 80;
	mul.wide.u32 	%rd17, %r1, 32000;
	add.s64 	%rd18, %rd17, %rd13;
	add.s64 	%rd3, %rd18, 80;
	mov.b32 	%r8, 0;
$L__BB0_2:
	mul.wide.u32 	%rd19, %r8, 3200;
	add.s64 	%rd21, %rd2, %rd19;
	add.s64 	%rd20, %rd3, %rd19;
	mov.b32 	%r9, 0;
$L__BB0_3:
	ld.global.f64 	%fd5, [%rd21+-80];
	ld.global.f64 	%fd6, [%rd20+-80];
	fma.rn.f64 	%fd7, %fd5, %fd6, %fd65;
	st.global.f64 	[%rd1], %fd7;
	ld.global.f64 	%fd8, [%rd21+-72];
	ld.global.f64 	%fd9, [%rd20+-72];
	fma.rn.f64 	%fd10, %fd8, %fd9, %fd7;
	st.global.f64 	[%rd1], %fd10;
	ld.global.f64 	%fd11, [%rd21+-64];
	ld.global.f64 	%fd12, [%rd20+-64];
	fma.rn.f64 	%fd13, %fd11, %fd12, %fd10;
	st.global.f64 	[%rd1], %fd13;
	ld.global.f64 	%fd14, [%rd21+-56];
	ld.global.f64 	%fd15, [%rd20+-56];
	fma.rn.f64 	%fd16, %fd14, %fd15, %fd13;
	st.global.f64 	[%rd1], %fd16;
	ld.global.f64 	%fd17, [%rd21+-48];
	ld.global.f64 	%fd18, [%rd20+-48];
	fma.rn.f64 	%fd19, %fd17, %fd18, %fd16;
	st.global.f64 	[%rd1], %fd19;
	ld.global.f64 	%fd20, [%rd21+-40];
	ld.global.f64 	%fd21, [%rd20+-40];
	fma.rn.f64 	%fd22, %fd20, %fd21, %fd19;
	st.global.f64 	[%rd1], %fd22;
	ld.global.f64 	%fd23, [%rd21+-32];
	ld.global.f64 	%fd24, [%rd20+-32];
	fma.rn.f64 	%fd25, %fd23, %fd24, %fd22;
	st.global.f64 	[%rd1], %fd25;
	ld.global.f64 	%fd26, [%rd21+-24];
	ld.global.f64 	%fd27, [%rd20+-24];
	fma.rn.f64 	%fd28, %fd26, %fd27, %fd25;
	st.global.f64 	[%rd1], %fd28;
	ld.global.f64 	%fd29, [%rd21+-16];
	ld.global.f64 	%fd30, [%rd20+-16];
	fma.rn.f64 	%fd31, %fd29, %fd30, %fd28;
	st.global.f64 	[%rd1], %fd31;
	ld.global.f64 	%fd32, [%rd21+-8];
	ld.global.f64 	%fd33, [%rd20+-8];
	fma.rn.f64 	%fd34, %fd32, %fd33, %fd31;
	st.global.f64 	[%rd1], %fd34;
	ld.global.f64 	%fd35, [%rd21];
	ld.global.f64 	%fd36, [%rd20];
	fma.rn.f64 	%fd37, %fd35, %fd36, %fd34;
	st.global.f64 	[%rd1], %fd37;
	ld.global.f64 	%fd38, [%rd21+8];
	ld.global.f64 	%fd39, [%rd20+8];
	fma.rn.f64 	%fd40, %fd38, %fd39, %fd37;
	st.global.f64 	[%rd1], %fd40;
	ld.global.f64 	%fd41, [%rd21+16];
	ld.global.f64 	%fd42, [%rd20+16];
	fma.rn.f64 	%fd43, %fd41, %fd42, %fd40;
	st.global.f64 	[%rd1], %fd43;
	ld.global.f64 	%fd44, [%rd21+24];
	ld.global.f64 	%fd45, [%rd20+24];
	fma.rn.f64 	%fd46, %fd44, %fd45, %fd43;
	st.global.f64 	[%rd1], %fd46;
	ld.global.f64 	%fd47, [%rd21+32];
	ld.global.f64 	%fd48, [%rd20+32];
	fma.rn.f64 	%fd49, %fd47, %fd48, %fd46;
	st.global.f64 	[%rd1], %fd49;
	ld.global.f64 	%fd50, [%rd21+40];
	ld.global.f64 	%fd51, [%rd20+40];
	fma.rn.f64 	%fd52, %fd50, %fd51, %fd49;
	st.global.f64 	[%rd1], %fd52;
	ld.global.f64 	%fd53, [%rd21+48];
	ld.global.f64 	%fd54, [%rd20+48];
	fma.rn.f64 	%fd55, %fd53, %fd54, %fd52;
	st.global.f64 	[%rd1], %fd55;
	ld.global.f64 	%fd56, [%rd21+56];
	ld.global.f64 	%fd57, [%rd20+56];
	fma.rn.f64 	%fd58, %fd56, %fd57, %fd55;
	st.global.f64 	[%rd1], %fd58;
	ld.global.f64 	%fd59, [%rd21+64];
	ld.global.f64 	%fd60, [%rd20+64];
	fma.rn.f64 	%fd61, %fd59, %fd60, %fd58;
	st.global.f64 	[%rd1], %fd61;
	ld.global.f64 	%fd62, [%rd21+72];
	ld.global.f64 	%fd63, [%rd20+72];
	fma.rn.f64 	%fd65, %fd62, %fd63, %fd61;
	st.global.f64 	[%rd1], %fd65;
	add.s32 	%r9, %r9, 1;
	add.s64 	%rd21, %rd21, 160;
	add.s64 	%rd20, %rd20, 160;
	setp.ne.s32 	%p2, %r9, 20;
	@%p2 bra 	$L__BB0_3;
	add.s32 	%r8, %r8, 1;
	setp.ne.s32 	%p3, %r8, 10;
	@%p3 bra 	$L__BB0_2;
$L__BB0_5:
	ret;

}
	// .globl	filter_w_conv_layer
.visible .entry filter_w_conv_layer(
	.param .u64 .ptr .align 1 filter_w_conv_layer_param_0,
	.param .u64 .ptr .align 1 filter_w_conv_layer_param_1,
	.param .u64 .ptr .align 1 filter_w_conv_layer_param_2
)
{
	.reg .pred 	%p<5>;
	.reg .b16 	%rs<8>;
	.reg .b32 	%r<8>;
	.reg .b64 	%rd<20>;
	.reg .b64 	%fd<77>;

	ld.param.u64 	%rd2, [filter_w_conv_layer_param_0];
	ld.param.u64 	%rd3, [filter_w_conv_layer_param_1];
	ld.param.u64 	%rd4, [filter_w_conv_layer_param_2];
	mov.u32 	%r1, %ctaid.x;
	setp.gt.u32 	%p1, %r1, 9;
	mov.u32 	%r3, %tid.x;
	setp.gt.u32 	%p2, %r3, 399;
	or.pred  	%p3, %p1, %p2;
	@%p3 bra 	$L__BB1_3;
	cvta.to.global.u64 	%rd5, %rd4;
	cvta.to.global.u64 	%rd6, %rd2;
	cvta.to.global.u64 	%rd7, %rd3;
	cvt.u16.u32 	%rs1, %r3;
	mul.hi.u16 	%rs2, %rs1, -13107;
	shr.u16 	%rs3, %rs2, 4;
	mul.lo.s16 	%rs4, %rs3, 20;
	sub.s16 	%rs5, %rs1, %rs4;
	mul.lo.s16 	%rs6, %rs3, 5;
	mul.lo.s16 	%rs7, %rs5, 5;
	mul.wide.u32 	%rd8, %r1, 200;
	add.s64 	%rd9, %rd7, %rd8;
	mul.wide.u32 	%rd10, %r1, 3200;
	add.s64 	%rd11, %rd5, %rd10;
	cvt.u32.u16 	%r4, %rs3;
	mul.wide.u32 	%rd12, %r4, 160;
	add.s64 	%rd13, %rd11, %rd12;
	cvt.u32.u16 	%r5, %rs5;
	mul.wide.u32 	%rd14, %r5, 8;
	add.s64 	%rd1, %rd13, %rd14;
	ld.global.f64 	%fd1, [%rd1];
	cvt.u32.u16 	%r6, %rs6;
	mul.wide.u32 	%rd15, %r6, 800;
	add.s64 	%rd16, %rd6, %rd15;
	cvt.u32.u16 	%r7, %rs7;
	mul.wide.u32 	%rd17, %r7, 8;
	add.s64 	%rd18, %rd16, %rd17;
	ld.global.f64 	%fd2, [%rd18];
	ld.global.f64 	%fd3, [%rd9];
	fma.rn.f64 	%fd4, %fd2, %fd3, %fd1;
	st.global.f64 	[%rd1], %fd4;
	ld.global.f64 	%fd5, [%rd18+8];
	ld.global.f64 	%fd6, [%rd9+8];
	fma.rn.f64 	%fd7, %fd5, %fd6, %fd4;
	st.global.f64 	[%rd1], %fd7;
	ld.global.f64 	%fd8, [%rd18+16];
	ld.global.f64 	%fd9, [%rd9+16];
	fma.rn.f64 	%fd10, %fd8, %fd9, %fd7;
	st.global.f64 	[%rd1], %fd10;
	ld.global.f64 	%fd11, [%rd18+24];
	ld.global.f64 	%fd12, [%rd9+24];
	fma.rn.f64 	%fd13, %fd11, %fd12, %fd10;
	st.global.f64 	[%rd1], %fd13;
	ld.global.f64 	%fd14, [%rd18+32];
	ld.global.f64 	%fd15, [%rd9+32];
	fma.rn.f64 	%fd16, %fd14, %fd15, %fd13;
	st.global.f64 	[%rd1], %fd16;
	ld.global.f64 	%fd17, [%rd18+800];
	ld.global.f64 	%fd18, [%rd9+40];
	fma.rn.f64 	%fd19, %fd17, %fd18, %fd16;
	st.global.f64 	[%rd1], %fd19;
	ld.global.f64 	%fd20, [%rd18+808];
	ld.global.f64 	%fd21, [%rd9+48];
	fma.rn.f64 	%fd22, %fd20, %fd21, %fd19;
	st.global.f64 	[%rd1], %fd22;
	ld.global.f64 	%fd23, [%rd18+816];
	ld.global.f64 	%fd24, [%rd9+56];
	fma.rn.f64 	%fd25, %fd23, %fd24, %fd22;
	st.global.f64 	[%rd1], %fd25;
	ld.global.f64 	%fd26, [%rd18+824];
	ld.global.f64 	%fd27, [%rd9+64];
	fma.rn.f64 	%fd28, %fd26, %fd27, %fd25;
	st.global.f64 	[%rd1], %fd28;
	ld.global.f64 	%fd29, [%rd18+832];
	ld.global.f64 	%fd30, [%rd9+72];
	fma.rn.f64 	%fd31, %fd29, %fd30, %fd28;
	st.global.f64 	[%rd1], %fd31;
	ld.global.f64 	%fd32, [%rd18+1600];
	ld.global.f64 	%fd33, [%rd9+80];
	fma.rn.f64 	%fd34, %fd32, %fd33, %fd31;
	st.global.f64 	[%rd1], %fd34;
	ld.global.f64 	%fd35, [%rd18+1608];
	ld.global.f64 	%fd36, [%rd9+88];
	fma.rn.f64 	%fd37, %fd35, %fd36, %fd34;
	st.global.f64 	[%rd1], %fd37;
	ld.global.f64 	%fd38, [%rd18+1616];
	ld.global.f64 	%fd39, [%rd9+96];
	fma.rn.f64 	%fd40, %fd38, %fd39, %fd37;
	st.global.f64 	[%rd1], %fd40;
	ld.global.f64 	%fd41, [%rd18+1624];
	ld.global.f64 	%fd42, [%rd9+104];
	fma.rn.f64 	%fd43, %fd41, %fd42, %fd40;
	st.global.f64 	[%rd1], %fd43;
	ld.global.f64 	%fd44, [%rd18+1632];
	ld.global.f64 	%fd45, [%rd9+112];
	fma.rn.f64 	%fd46, %fd44, %fd45, %fd43;
	st.global.f64 	[%rd1], %fd46;
	ld.global.f64 	%fd47, [%rd18+2400];
	ld.global.f64 	%fd48, [%rd9+120];
	fma.rn.f64 	%fd49, %fd47, %fd48, %fd46;
	st.global.f64 	[%rd1], %fd49;
	ld.global.f64 	%fd50, [%rd18+2408];
	ld.global.f64 	%fd51, [%rd9+128];
	fma.rn.f64 	%fd52, %fd50, %fd51, %fd49;
	st.global.f64 	[%rd1], %fd52;
	ld.global.f64 	%fd53, [%rd18+2416];
	ld.global.f64 	%fd54, [%rd9+136];
	fma.rn.f64 	%fd55, %fd53, %fd54, %fd52;
	st.global.f64 	[%rd1], %fd55;
	ld.global.f64 	%fd56, [%rd18+2424];
	ld.global.f64 	%fd57, [%rd9+144];
	fma.rn.f64 	%fd58, %fd56, %fd57, %fd55;
	st.global.f64 	[%rd1], %fd58;
	ld.global.f64 	%fd59, [%rd18+2432];
	ld.global.f64 	%fd60, [%rd9+152];
	fma.rn.f64 	%fd61, %fd59, %fd60, %fd58;
	st.global.f64 	[%rd1], %fd61;
	ld.global.f64 	%fd62, [%rd18+3200];
	ld.global.f64 	%fd63, [%rd9+160];
	fma.rn.f64 	%fd64, %fd62, %fd63, %fd61;
	st.global.f64 	[%rd1], %fd64;
	ld.global.f64 	%fd65, [%rd18+3208];
	ld.global.f64 	%fd66, [%rd9+168];
	fma.rn.f64 	%fd67, %fd65, %fd66, %fd64;
	st.global.f64 	[%rd1], %fd67;
	ld.global.f64 	%fd68, [%rd18+3216];
	ld.global.f64 	%fd69, [%rd9+176];
	fma.rn.f64 	%fd70, %fd68, %fd69, %fd67;
	st.global.f64 	[%rd1], %fd70;
	ld.global.f64 	%fd71, [%rd18+3224];
	ld.global.f64 	%fd72, [%rd9+184];
	fma.rn.f64 	%fd73, %fd71, %fd72, %fd70;
	st.global.f64 	[%rd1], %fd73;
	ld.global.f64 	%fd74, [%rd18+3232];
	ld.global.f64 	%fd75, [%rd9+192];
	fma.rn.f64 	%fd76, %fd74, %fd75, %fd73;
	st.global.f64 	[%rd1], %fd76;
	setp.geu.f64 	%p4, %fd76, 0d0000000000000000;
	@%p4 bra 	$L__BB1_3;
	mov.b64 	%rd19, 0;
	st.global.u64 	[%rd1], %rd19;
$L__BB1_3:
	ret;

}


// ===== COMPILED SASS (sm_100) =====

	.target	sm_100

	.elftype	@"ET_EXEC"


//--------------------- .note.nv.tkinfo           --------------------------
	.section	.note.nv.tkinfo,"",@"SHT_NOTE"
	.sectionflags	@"SHF_NOTE_NV_TKINFO"
	.tkinfo
        /*0018*/ 	.word	0x00000002
        /*0030*/ 	.string	""
        /*0030*/ 	.string	"ptxas"
        /*0030*/ 	.string	"Cuda compilation tools, release 13.0, V13.0.88"
        /*0030*/ 	.string	"Build cuda_13.0.r13.0/compiler.36424714_0"
        /*0030*/ 	.string	"-arch sm_100 -m 64 "



//--------------------- .note.nv.cuinfo           --------------------------
	.section	.note.nv.cuinfo,"",@"SHT_NOTE"
	.sectionflags	@"SHF_NOTE_NV_CUINFO"
        /*0018*/ 	.short	0x0002
        /*001a*/ 	.short	0x0064
        /*001c*/ 	.short	0x0082
	.zero		2


//--------------------- .nv.info                  --------------------------
	.section	.nv.info,"",@"SHT_CUDA_INFO"
	.align	4


	//----- nvinfo : EIATTR_REGCOUNT
	.align		4
        /*0000*/ 	.byte	0x04, 0x2f
        /*0002*/ 	.short	(.L_1 - .L_0)
	.align		4
.L_0:
        /*0004*/ 	.word	index@(filter_w_output_layer)
        /*0008*/ 	.word	0x00000018


	//----- nvinfo : EIATTR_FRAME_SIZE
	.align		4
.L_1:
        /*000c*/ 	.byte	0x04, 0x11
        /*000e*/ 	.short	(.L_3 - .L_2)
	.align		4
.L_2:
        /*0010*/ 	.word	index@(filter_w_output_layer)
        /*0014*/ 	.word	0x00000000


	//----- nvinfo : EIATTR_REGCOUNT
	.align		4
.L_3:
        /*0018*/ 	.byte	0x04, 0x2f
        /*001a*/ 	.short	(.L_5 - .L_4)
	.align		4
.L_4:
        /*001c*/ 	.word	index@(filter_w_conv_layer)
        /*0020*/ 	.word	0x00000014


	//----- nvinfo : EIATTR_FRAME_SIZE
	.align		4
.L_5:
        /*0024*/ 	.byte	0x04, 0x11
        /*0026*/ 	.short	(.L_7 - .L_6)
	.align		4
.L_6:
        /*0028*/ 	.word	index@(filter_w_conv_layer)
        /*002c*/ 	.word	0x00000000


	//----- nvinfo : EIATTR_MIN_STACK_SIZE
	.align		4
.L_7:
        /*0030*/ 	.byte	0x04, 0x12
        /*0032*/ 	.short	(.L_9 - .L_8)
	.align		4
.L_8:
        /*0034*/ 	.word	index@(filter_w_conv_layer)
        /*0038*/ 	.word	0x00000000


	//----- nvinfo : EIATTR_MIN_STACK_SIZE
	.align		4
.L_9:
        /*003c*/ 	.byte	0x04, 0x12
        /*003e*/ 	.short	(.L_11 - .L_10)
	.align		4
.L_10:
        /*0040*/ 	.word	index@(filter_w_output_layer)
        /*0044*/ 	.word	0x00000000
.L_11:


//--------------------- .nv.compat                --------------------------
	.section	.nv.compat,"",@"SHT_CUDA_COMPAT_INFO"
	.align	4
        /*0000*/ 	.byte	0x02, 0x09, 0x00, 0x00, 0x02, 0x02, 0x01, 0x00, 0x02, 0x05, 0x05, 0x00, 0x03, 0x07, 0x01, 0x01
        /*0010*/ 	.byte	0x02, 0x03, 0x00, 0x00, 0x02, 0x06, 0x01, 0x00, 0x04, 0x0b, 0x08, 0x00, 0x01, 0x00, 0x00, 0x00
        /*0020*/ 	.byte	0x00, 0x00, 0x00, 0x00


//--------------------- .nv.info.filter_w_conv_layer --------------------------
	.section	.nv.info.filter_w_conv_layer,"",@"SHT_CUDA_INFO"
	.sectionflags	@""
	.align	4


	//----- nvinfo : EIATTR_CUDA_API_VERSION
	.align		4
        /*0000*/ 	.byte	0x04, 0x37
        /*0002*/ 	.short	(.L_13 - .L_12)
.L_12:
        /*0004*/ 	.word	0x00000082


	//----- nvinfo : EIATTR_KPARAM_INFO
	.align		4
.L_13:
        /*0008*/ 	.byte	0x04, 0x17
        /*000a*/ 	.short	(.L_15 - .L_14)
.L_14:
        /*000c*/ 	.word	0x00000000
        /*0010*/ 	.short	0x0002
        /*0012*/ 	.short	0x0010
        /*0014*/ 	.byte	0x00, 0xf5, 0x21, 0x00


	//----- nvinfo : EIATTR_KPARAM_INFO
	.align		4
.L_15:
        /*0018*/ 	.byte	0x04, 0x17
        /*001a*/ 	.short	(.L_17 - .L_16)
.L_16:
        /*001c*/ 	.word	0x00000000
        /*0020*/ 	.short	0x0001
        /*0022*/ 	.short	0x0008
        /*0024*/ 	.byte	0x00, 0xf5, 0x21, 0x00


	//----- nvinfo : EIATTR_KPARAM_INFO
	.align		4
.L_17:
        /*0028*/ 	.byte	0x04, 0x17
        /*002a*/ 	.short	(.L_19 - .L_18)
.L_18:
        /*002c*/ 	.word	0x00000000
        /*0030*/ 	.short	0x0000
        /*0032*/ 	.short	0x0000
        /*0034*/ 	.byte	0x00, 0xf5, 0x21, 0x00


	//----- nvinfo : EIATTR_SPARSE_MMA_MASK
	.align		4
.L_19:
        /*0038*/ 	.byte	0x03, 0x50
        /*003a*/ 	.short	0x0000


	//----- nvinfo : EIATTR_MAXREG_COUNT
	.align		4
        /*003c*/ 	.byte	0x03, 0x1b
        /*003e*/ 	.short	0x00ff


	//----- nvinfo : EIATTR_MERCURY_ISA_VERSION
	.align		4
        /*0040*/ 	.byte	0x03, 0x5f
        /*0042*/ 	.short	0x0101


	//----- nvinfo : EIATTR_VRC_CTA_INIT_COUNT
	.align		4
        /*0044*/ 	.byte	0x02, 0x4a
	.zero		1
	.zero		1


	//----- nvinfo : EIATTR_EXIT_INSTR_OFFSETS
	.align		4
        /*0048*/ 	.byte	0x04, 0x1c
        /*004a*/ 	.short	(.L_21 - .L_20)


	//   ....[0]....
.L_20:
        /*004c*/ 	.word	0x00000050


	//   ....[1]....
        /*0050*/ 	.word	0x00000840


	//   ....[2]....
        /*0054*/ 	.word	0x00000860


	//----- nvinfo : EIATTR_CBANK_PARAM_SIZE
	.align		4
.L_21:
        /*0058*/ 	.byte	0x03, 0x19
        /*005a*/ 	.short	0x0018


	//----- nvinfo : EIATTR_PARAM_CBANK
	.align		4
        /*005c*/ 	.byte	0x04, 0x0a
        /*005e*/ 	.short	(.L_23 - .L_22)
	.align		4
.L_22:
        /*0060*/ 	.word	index@(.nv.constant0.filter_w_conv_layer)
        /*0064*/ 	.short	0x0380
        /*0066*/ 	.short	0x0018


	//----- nvinfo : EIATTR_SW_WAR
	.align		4
.L_23:
        /*0068*/ 	.byte	0x04, 0x36
        /*006a*/ 	.short	(.L_25 - .L_24)
.L_24:
        /*006c*/ 	.word	0x00000008
.L_25:


//--------------------- .nv.info.filter_w_output_layer --------------------------
	.section	.nv.info.filter_w_output_layer,"",@"SHT_CUDA_INFO"
	.sectionflags	@""
	.align	4


	//----- nvinfo : EIATTR_CUDA_API_VERSION
	.align		4
        /*0000*/ 	.byte	0x04, 0x37
        /*0002*/ 	.short	(.L_27 - .L_26)
.L_26:
        /*0004*/ 	.word	0x00000082


	//----- nvinfo : EIATTR_KPARAM_INFO
	.align		4
.L_27:
        /*0008*/ 	.byte	0x04, 0x17
        /*000a*/ 	.short	(.L_29 - .L_28)
.L_28:
        /*000c*/ 	.word	0x00000000
        /*0010*/ 	.short	0x0002
        /*0012*/ 	.short	0x0010
        /*0014*/ 	.byte	0x00, 0xf5, 0x21, 0x00


	//----- nvinfo : EIATTR_KPARAM_INFO
	.align		4
.L_29:
        /*0018*/ 	.byte	0x04, 0x17
        /*001a*/ 	.short	(.L_31 - .L_30)
.L_30:
        /*001c*/ 	.word	0x00000000
        /*0020*/ 	.short	0x0001
        /*0022*/ 	.short	0x0008
        /*0024*/ 	.byte	0x00, 0xf5, 0x21, 0x00


	//----- nvinfo : EIATTR_KPARAM_INFO
	.align		4
.L_31:
        /*0028*/ 	.byte	0x04, 0x17
        /*002a*/ 	.short	(.L_33 - .L_32)
.L_32:
        /*002c*/ 	.word	0x00000000
        /*0030*/ 	.short	0x0000
        /*0032*/ 	.short	0x0000
        /*0034*/ 	.byte	0x00, 0xf5, 0x21, 0x00


	//----- nvinfo : EIATTR_SPARSE_MMA_MASK
	.align		4
.L_33:
        /*0038*/ 	.byte	0x03, 0x50
        /*003a*/ 	.short	0x0000


	//----- nvinfo : EIATTR_MAXREG_COUNT
	.align		4
        /*003c*/ 	.byte	0x03, 0x1b
        /*003e*/ 	.short	0x00ff


	//----- nvinfo : EIATTR_MERCURY_ISA_VERSION
	.align		4
        /*0040*/ 	.byte	0x03, 0x5f
        /*0042*/ 	.short	0x0101


	//----- nvinfo : EIATTR_VRC_CTA_INIT_COUNT
	.align		4
        /*0044*/ 	.byte	0x02, 0x4a
	.zero		1
	.zero		1


	//----- nvinfo : EIATTR_EXIT_INSTR_OFFSETS
	.align		4
        /*0048*/ 	.byte	0x04, 0x1c
        /*004a*/ 	.short	(.L_35 - .L_34)


	//   ....[0]....
.L_34:
        /*004c*/ 	.word	0x00000030


	//   ....[1]....
        /*0050*/ 	.word	0x00000760


	//----- nvinfo : EIATTR_CBANK_PARAM_SIZE
	.align		4
.L_35:
        /*0054*/ 	.byte	0x03, 0x19
        /*0056*/ 	.short	0x0018


	//----- nvinfo : EIATTR_PARAM_CBANK
	.align		4
        /*0058*/ 	.byte	0x04, 0x0a
        /*005a*/ 	.short	(.L_37 - .L_36)
	.align		4
.L_36:
        /*005c*/ 	.word	index@(.nv.constant0.filter_w_output_layer)
        /*0060*/ 	.short	0x0380
        /*0062*/ 	.short	0x0018


	//----- nvinfo : EIATTR_SW_WAR
	.align		4
.L_37:
        /*0064*/ 	.byte	0x04, 0x36
        /*0066*/ 	.short	(.L_39 - .L_38)
.L_38:
        /*0068*/ 	.word	0x00000008
.L_39:


//--------------------- .nv.callgraph             --------------------------
	.section	.nv.callgraph,"",@"SHT_CUDA_CALLGRAPH"
	.align	4
	.sectionentsize	8
	.align		4
        /*0000*/ 	.word	0x00000000
	.align		4
        /*0004*/ 	.word	0xffffffff
	.align		4
        /*0008*/ 	.word	0x00000000
	.align		4
        /*000c*/ 	.word	0xfffffffe
	.align		4
        /*0010*/ 	.word	0x00000000
	.align		4
        /*0014*/ 	.word	0xfffffffd
	.align		4
        /*0018*/ 	.word	0x00000000
	.align		4
        /*001c*/ 	.word	0xfffffffc


//--------------------- .text.filter_w_conv_layer --------------------------
	.section	.text.filter_w_conv_layer,"ax",@progbits
	.align	128
        .global         filter_w_conv_layer
        .type           filter_w_conv_layer,@function
        .size           filter_w_conv_layer,(.L_x_4 - filter_w_conv_layer)
        .other          filter_w_conv_layer,@"STO_CUDA_ENTRY STV_DEFAULT"
filter_w_conv_layer:
.text.filter_w_conv_layer:
[----:B------:R-:W-:Y:S01]  /*0000*/  LDC R1, c[0x0][0x37c] ;  /* 0x0000df00ff017b82 */ /* 0x000fe20000000800 */
[----:B------:R-:W0:Y:S01]  /*0010*/  S2R R13, SR_TID.X ;  /* 0x00000000000d7919 */ /* 0x000e220000002100 */
[----:B------:R-:W1:Y:S01]  /*0020*/  S2R R7, SR_CTAID.X ;  /* 0x0000000000077919 */ /* 0x000e620000002500 */
[----:B0-----:R-:W-:-:S04]  /*0030*/  ISETP.GT.U32.AND P0, PT, R13, 0x18f, PT ;  /* 0x0000018f0d00780c */ /* 0x001fc80003f04070 */
[----:B-1----:R-:W-:-:S13]  /*0040*/  ISETP.GT.U32.OR P0, PT, R7, 0x9, P0 ;  /* 0x000000090700780c */ /* 0x002fda0000704470 */
[----:B------:R-:W-:Y:S05]  /*0050*/  @P0 EXIT ;  /* 0x000000000000094d */ /* 0x000fea0003800000 */
[----:B------:R-:W-:Y:S01]  /*0060*/  LOP3.LUT R0, R13, 0xffff, RZ, 0xc0, !PT ;  /* 0x0000ffff0d007812 */ /* 0x000fe200078ec0ff */
[----:B------:R-:W0:Y:S01]  /*0070*/  LDC.64 R8, c[0x0][0x390] ;  /* 0x0000e400ff087b82 */ /* 0x000e220000000a00 */
[----:B------:R-:W1:Y:S03]  /*0080*/  LDCU.64 UR4, c[0x0][0x358] ;  /* 0x00006b00ff0477ac */ /* 0x000e660008000a00 */
[----:B------:R-:W-:-:S04]  /*0090*/  IMAD R0, R0, 0xcccd, RZ ;  /* 0x0000cccd00007824 */ /* 0x000fc800078e02ff */
[----:B------:R-:W2:Y:S01]  /*00a0*/  LDC.64 R4, c[0x0][0x380] ;  /* 0x0000e000ff047b82 */ /* 0x000ea20000000a00 */
[----:B------:R-:W-:-:S04]  /*00b0*/  SHF.R.U32.HI R11, RZ, 0x14, R0 ;  /* 0x00000014ff0b7819 */ /* 0x000fc80000011600 */
[----:B------:R-:W-:-:S03]  /*00c0*/  PRMT R6, R11, 0x9910, RZ ;  /* 0x000099100b067816 */ /* 0x000fc600000000ff */
[----:B------:R-:W3:Y:S02]  /*00d0*/  LDC.64 R2, c[0x0][0x388] ;  /* 0x0000e200ff027b82 */ /* 0x000ee40000000a00 */
[C---:B------:R-:W-:Y:S02]  /*00e0*/  IMAD R0, R6.reuse, 0x14, RZ ;  /* 0x0000001406007824 */ /* 0x040fe400078e02ff */
[----:B------:R-:W-:-:S03]  /*00f0*/  IMAD R6, R6, 0x5, RZ ;  /* 0x0000000506067824 */ /* 0x000fc600078e02ff */
[----:B------:R-:W-:Y:S01]  /*0100*/  IADD3 R0, PT, PT, RZ, -R0, RZ ;  /* 0x80000000ff007210 */ /* 0x000fe20007ffe0ff */
[----:B0-----:R-:W-:-:S03]  /*0110*/  IMAD.WIDE.U32 R8, R7, 0xc80, R8 ;  /* 0x00000c8007087825 */ /* 0x001fc600078e0008 */
[----:B------:R-:W-:Y:S01]  /*0120*/  PRMT R0, R0, 0x7710, RZ ;  /* 0x0000771000007816 */ /* 0x000fe200000000ff */
[----:B------:R-:W-:-:S03]  /*0130*/  IMAD.WIDE.U32 R8, R11, 0xa0, R8 ;  /* 0x000000a00b087825 */ /* 0x000fc600078e0008 */
[----:B------:R-:W-:Y:S02]  /*0140*/  IADD3 R0, PT, PT, R0, R13, RZ ;  /* 0x0000000d00007210 */ /* 0x000fe40007ffe0ff */
[----:B------:R-:W-:Y:S02]  /*0150*/  LOP3.LUT R13, R6, 0xffff, RZ, 0xc0, !PT ;  /* 0x0000ffff060d7812 */ /* 0x000fe400078ec0ff */
[----:B------:R-:W-:-:S05]  /*0160*/  PRMT R10, R0, 0x9910, RZ ;  /* 0x00009910000a7816 */ /* 0x000fca00000000ff */
[----:B------:R-:W-:Y:S02]  /*0170*/  IMAD R6, R10, 0x5, RZ ;  /* 0x000000050a067824 */ /* 0x000fe400078e02ff */
[----:B--2---:R-:W-:Y:S01]  /*0180*/  IMAD.WIDE.U32 R10, R13, 0x320, R4 ;  /* 0x000003200d0a7825 */ /* 0x004fe200078e0004 */
[----:B------:R-:W-:Y:S02]  /*0190*/  LOP3.LUT R5, R0, 0xffff, RZ, 0xc0, !PT ;  /* 0x0000ffff00057812 */ /* 0x000fe400078ec0ff */
[----:B------:R-:W-:Y:S01]  /*01a0*/  LOP3.LUT R13, R6, 0xffff, RZ, 0xc0, !PT ;  /* 0x0000ffff060d7812 */ /* 0x000fe200078ec0ff */
[----:B---3--:R-:W-:-:S04]  /*01b0*/  IMAD.WIDE.U32 R2, R7, 0xc8, R2 ;  /* 0x000000c807027825 */ /* 0x008fc800078e0002 */
[----:B------:R-:W-:-:S04]  /*01c0*/  IMAD.WIDE.U32 R4, R5, 0x8, R8 ;  /* 0x0000000805047825 */ /* 0x000fc800078e0008 */
[----:B------:R-:W-:Y:S01]  /*01d0*/  IMAD.WIDE.U32 R6, R13, 0x8, R10 ;  /* 0x000000080d067825 */ /* 0x000fe200078e000a */
[----:B-1----:R-:W2:Y:S04]  /*01e0*/  LDG.E.64 R8, desc[UR4][R4.64] ;  /* 0x0000000404087981 */ /* 0x002ea8000c1e1b00 */
[----:B------:R-:W2:Y:S04]  /*01f0*/  LDG.E.64 R12, desc[UR4][R2.64] ;  /* 0x00000004020c7981 */ /* 0x000ea8000c1e1b00 */
[----:B------:R-:W2:Y:S02]  /*0200*/  LDG.E.64 R10, desc[UR4][R6.64] ;  /* 0x00000004060a7981 */ /* 0x000ea4000c1e1b00 */
[----:B--2---:R-:W-:-:S07]  /*0210*/  DFMA R8, R10, R12, R8 ;  /* 0x0000000c0a08722b */ /* 0x004fce0000000008 */
[----:B------:R0:W-:Y:S04]  /*0220*/  STG.E.64 desc[UR4][R4.64], R8 ;  /* 0x0000000804007986 */ /* 0x0001e8000c101b04 */
        /* <DEDUP_REMOVED lines=8> */
[----:B------:R-:W3:Y:S04]  /*02b0*/  LDG.E.64 R14, desc[UR4][R6.64+0x18] ;  /* 0x00001804060e7981 */ /* 0x000ee8000c1e1b00 */
[----:B------:R-:W3:Y:S02]  /*02c0*/  LDG.E.64 R16, desc[UR4][R2.64+0x18] ;  /* 0x0000180402107981 */ /* 0x000ee4000c1e1b00 */
[----:B---3--:R-:W-:-:S07]  /*02d0*/  DFMA R14, R14, R16, R12 ;  /* 0x000000100e0e722b */ /* 0x008fce000000000c */
[----:B------:R3:W-:Y:S04]  /*02e0*/  STG.E.64 desc[UR4][R4.64], R14 ;  /* 0x0000000e04007986 */ /* 0x0007e8000c101b04 */
[----:B0-----:R-:W4:Y:S04]  /*02f0*/  LDG.E.64 R8, desc[UR4][R6.64+0x20] ;  /* 0x0000200406087981 */ /* 0x001f28000c1e1b00 */
[----:B------:R-:W4:Y:S02]  /*0300*/  LDG.E.64 R16, desc[UR4][R2.64+0x20] ;  /* 0x0000200402107981 */ /* 0x000f24000c1e1b00 */
[----:B----4-:R-:W-:-:S07]  /*0310*/  DFMA R8, R8, R16, R14 ;  /* 0x000000100808722b */ /* 0x010fce000000000e */
[----:B------:R0:W-:Y:S04]  /*0320*/  STG.E.64 desc[UR4][R4.64], R8 ;  /* 0x0000000804007986 */ /* 0x0001e8000c101b04 */
[----:B-1----:R-:W4:Y:S04]  /*0330*/  LDG.E.64 R10, desc[UR4][R6.64+0x320] ;  /* 0x00032004060a7981 */ /* 0x002f28000c1e1b00 */
[----:B------:R-:W4:Y:S02]  /*0340*/  LDG.E.64 R16, desc[UR4][R2.64+0x28] ;  /* 0x0000280402107981 */ /* 0x000f24000c1e1b00 */
[----:B----4-:R-:W-:-:S07]  /*0350*/  DFMA R10, R10, R16, R8 ;  /* 0x000000100a0a722b */ /* 0x010fce0000000008 */
[----:B------:R1:W-:Y:S04]  /*0360*/  STG.E.64 desc[UR4][R4.64], R10 ;  /* 0x0000000a04007986 */ /* 0x0003e8000c101b04 */
[----:B--2---:R-:W2:Y:S04]  /*0370*/  LDG.E.64 R12, desc[UR4][R6.64+0x328] ;  /* 0x00032804060c7981 */ /* 0x004ea8000c1e1b00 */
[----:B------:R-:W2:Y:S02]  /*0380*/  LDG.E.64 R16, desc[UR4][R2.64+0x30] ;  /* 0x0000300402107981 */ /* 0x000ea4000c1e1b00 */
[----:B--2---:R-:W-:-:S07]  /*0390*/  DFMA R12, R12, R16, R10 ;  /* 0x000000100c0c722b */ /* 0x004fce000000000a */
[----:B------:R2:W-:Y:S04]  /*03a0*/  STG.E.64 desc[UR4][R4.64], R12 ;  /* 0x0000000c04007986 */ /* 0x0005e8000c101b04 */
[----:B---3--:R-:W3:Y:S04]  /*03b0*/  LDG.E.64 R14, desc[UR4][R6.64+0x330] ;  /* 0x00033004060e7981 */ /* 0x008ee8000c1e1b00 */
        /* <DEDUP_REMOVED lines=63> */
[----:B---3--:R-:W2:Y:S04]  /*07b0*/  LDG.E.64 R14, desc[UR4][R6.64+0xc98] ;  /* 0x000c9804060e7981 */ /* 0x008ea8000c1e1b00 */
[----:B------:R-:W2:Y:S02]  /*07c0*/  LDG.E.64 R16, desc[UR4][R2.64+0xb8] ;  /* 0x0000b80402107981 */ /* 0x000ea4000c1e1b00 */
[----:B--2---:R-:W-:-:S07]  /*07d0*/  DFMA R14, R14, R16, R12 ;  /* 0x000000100e0e722b */ /* 0x004fce000000000c */
[----:B------:R1:W-:Y:S04]  /*07e0*/  STG.E.64 desc[UR4][R4.64], R14 ;  /* 0x0000000e04007986 */ /* 0x0003e8000c101b04 */
[----:B0-----:R-:W2:Y:S04]  /*07f0*/  LDG.E.64 R8, desc[UR4][R6.64+0xca0] ;  /* 0x000ca00406087981 */ /* 0x001ea8000c1e1b00 */
[----:B------:R-:W2:Y:S02]  /*0800*/  LDG.E.64 R16, desc[UR4][R2.64+0xc0] ;  /* 0x0000c00402107981 */ /* 0x000ea4000c1e1b00 */
[----:B--2---:R-:W-:-:S08]  /*0810*/  DFMA R8, R8, R16, R14 ;  /* 0x000000100808722b */ /* 0x004fd0000000000e */
[----:B------:R-:W-:Y:S01]  /*0820*/  DSETP.GEU.AND P0, PT, R8, RZ, PT ;  /* 0x000000ff0800722a */ /* 0x000fe20003f0e000 */
[----:B------:R1:W-:-:S13]  /*0830*/  STG.E.64 desc[UR4][R4.64], R8 ;  /* 0x0000000804007986 */ /* 0x0003da000c101b04 */
[----:B------:R-:W-:Y:S05]  /*0840*/  @P0 EXIT ;  /* 0x000000000000094d */ /* 0x000fea0003800000 */
[----:B------:R-:W-:Y:S01]  /*0850*/  STG.E.64 desc[UR4][R4.64], RZ ;  /* 0x000000ff04007986 */ /* 0x000fe2000c101b04 */
[----:B------:R-:W-:Y:S05]  /*0860*/  EXIT ;  /* 0x000000000000794d */ /* 0x000fea0003800000 */
.L_x_0:
[----:B------:R-:W-:-:S00]  /*0870*/  BRA `(.L_x_0) ;  /* 0xfffffffc00fc7947 */ /* 0x000fc0000383ffff */
[----:B------:R-:W-:-:S00]  /*0880*/  NOP ;  /* 0x0000000000007918 */ /* 0x000fc00000000000 */
[----:B------:R-:W-:-:S00]  /*0890*/  NOP ;  /* 0x0000000000007918 */ /* 0x000fc00000000000 */
[----:B------:R-:W-:-:S00]  /*08a0*/  NOP ;  /* 0x0000000000007918 */ /* 0x000fc00000000000 */
[----:B------:R-:W-:-:S00]  /*08b0*/  NOP ;  /* 0x0000000000007918 */ /* 0x000fc00000000000 */
[----:B------:R-:W-:-:S00]  /*08c0*/  NOP ;  /* 0x0000000000007918 */ /* 0x000fc00000000000 */
[----:B------:R-:W-:-:S00]  /*08d0*/  NOP ;  /* 0x0000000000007918 */ /* 0x000fc00000000000 */
[----:B------:R-:W-:-:S00]  /*08e0*/  NOP ;  /* 0x0000000000007918 */ /* 0x000fc00000000000 */
[----:B------:R-:W-:-:S00]  /*08f0*/  NOP ;  /* 0x0000000000007918 */ /* 0x000fc00000000000 */
.L_x_4:


//--------------------- .text.filter_w_output_layer --------------------------
	.section	.text.filter_w_output_layer,"ax",@progbits
	.align	128
        .global         filter_w_output_layer
        .type           filter_w_output_layer,@function
        .size           filter_w_output_layer,(.L_x_5 - filter_w_output_layer)
        .other          filter_w_output_layer,@"STO_CUDA_ENTRY STV_DEFAULT"
filter_w_output_layer:
.text.filter_w_output_layer:
[----:B------:R-:W-:Y:S01]  /*0000*/  LDC R1, c[0x0][0x37c] ;  /* 0x0000df00ff017b82 */ /* 0x000fe20000000800 */
[----:B------:R-:W0:Y:S02]  /*0010*/  S2R R7, SR_TID.X ;  /* 0x0000000000077919 */ /* 0x000e240000002100 */
[----:B0-----:R-:W-:-:S13]  /*0020*/  ISETP.GT.U32.AND P0, PT, R7, 0x9, PT ;  /* 0x000000090700780c */ /* 0x001fda0003f04070 */
[----:B------:R-:W-:Y:S05]  /*0030*/  @P0 EXIT ;  /* 0x000000000000094d */ /* 0x000fea0003800000 */
[----:B------:R-:W0:Y:S01]  /*0040*/  LDC.64 R2, c[0x0][0x390] ;  /* 0x0000e400ff027b82 */ /* 0x000e220000000a00 */
[----:B------:R-:W1:Y:S01]  /*0050*/  LDCU.64 UR8, c[0x0][0x358] ;  /* 0x00006b00ff0877ac */ /* 0x000e620008000a00 */
[----:B------:R-:W2:Y:S06]  /*0060*/  LDCU.64 UR6, c[0x0][0x380] ;  /* 0x00007000ff0677ac */ /* 0x000eac0008000a00 */
[----:B------:R-:W3:Y:S01]  /*0070*/  LDC.64 R4, c[0x0][0x388] ;  /* 0x0000e200ff047b82 */ /* 0x000ee20000000a00 */
[----:B0-----:R-:W-:-:S05]  /*0080*/  IMAD.WIDE.U32 R2, R7, 0x8, R2 ;  /* 0x0000000807027825 */ /* 0x001fca00078e0002 */
[----:B-1----:R0:W5:Y:S01]  /*0090*/  LDG.E.64 R12, desc[UR8][R2.64] ;  /* 0x00000008020c7981 */ /* 0x002162000c1e1b00 */
[----:B--2---:R-:W-:Y:S01]  /*00a0*/  UIADD3 UR5, UP0, UPT, UR6, 0x50, URZ ;  /* 0x0000005006057890 */ /* 0x004fe2000ff1e0ff */
[----:B---3--:R-:W-:-:S03]  /*00b0*/  IMAD.WIDE.U32 R4, R7, 0x7d00, R4 ;  /* 0x00007d0007047825 */ /* 0x008fc600078e0004 */
[----:B------:R-:W-:Y:S01]  /*00c0*/  UIADD3.X UR6, UPT, UPT, URZ, UR7, URZ, UP0, !UPT ;  /* 0x00000007ff067290 */ /* 0x000fe200087fe4ff */
[----:B------:R-:W-:Y:S01]  /*00d0*/  IMAD.MOV.U32 R7, RZ, RZ, RZ ;  /* 0x000000ffff077224 */ /* 0x000fe200078e00ff */
[----:B------:R-:W-:-:S05]  /*00e0*/  IADD3 R4, P0, PT, R4, 0x50, RZ ;  /* 0x0000005004047810 */ /* 0x000fca0007f1e0ff */
[----:B0-----:R-:W-:-:S08]  /*00f0*/  IMAD.X R5, RZ, RZ, R5, P0 ;  /* 0x000000ffff057224 */ /* 0x001fd000000e0605 */
.L_x_2:
[----:B------:R-:W-:Y:S01]  /*0100*/  MOV R8, UR5 ;  /* 0x0000000500087c02 */ /* 0x000fe20008000f00 */
[----:B------:R-:W-:Y:S01]  /*0110*/  IMAD.U32 R9, RZ, RZ, UR6 ;  /* 0x00000006ff097e24 */ /* 0x000fe2000f8e00ff */
[----:B------:R-:W-:Y:S01]  /*0120*/  UMOV UR4, URZ ;  /* 0x000000ff00047c82 */ /* 0x000fe20008000000 */
[----:B------:R-:W-:-:S04]  /*0130*/  IMAD.WIDE.U32 R10, R7, 0xc80, R4 ;  /* 0x00000c80070a7825 */ /* 0x000fc800078e0004 */
[C---:B------:R-:W-:Y:S01]  /*0140*/  IMAD.WIDE.U32 R8, R7.reuse, 0xc80, R8 ;  /* 0x00000c8007087825 */ /* 0x040fe200078e0008 */
[----:B------:R-:W-:Y:S02]  /*0150*/  IADD3 R7, PT, PT, R7, 0x1, RZ ;  /* 0x0000000107077810 */ /* 0x000fe40007ffe0ff */
[----:B------:R-:W-:Y:S01]  /*0160*/  MOV R15, R11 ;  /* 0x0000000b000f7202 */ /* 0x000fe20000000f00 */
[----:B------:R-:W-:Y:S01]  /*0170*/  IMAD.MOV.U32 R0, RZ, RZ, R10 ;  /* 0x000000ffff007224 */ /* 0x000fe200078e000a */
[----:B------:R-:W-:Y:S01]  /*0180*/  ISETP.NE.AND P2, PT, R7, 0xa, PT ;  /* 0x0000000a0700780c */ /* 0x000fe20003f45270 */
[----:B------:R-:W-:Y:S01]  /*0190*/  IMAD.MOV.U32 R6, RZ, RZ, R8 ;  /* 0x000000ffff067224 */ /* 0x000fe200078e0008 */
[----:B-1----:R-:W-:-:S11]  /*01a0*/  MOV R11, R9 ;  /* 0x00000009000b7202 */ /* 0x002fd60000000f00 */
.L_x_1:
[----:B------:R-:W-:Y:S01]  /*01b0*/  IMAD.MOV.U32 R10, RZ, RZ, R6 ;  /* 0x000000ffff0a7224 */ /* 0x000fe200078e0006 */
[----:B------:R-:W-:Y:S01]  /*01c0*/  MOV R8, R0 ;  /* 0x0000000000087202 */ /* 0x000fe20000000f00 */
[----:B------:R-:W-:-:S03]  /*01d0*/  IMAD.MOV.U32 R9, RZ, RZ, R15 ;  /* 0x000000ffff097224 */ /* 0x000fc600078e000f */
[----:B------:R-:W2:Y:S04]  /*01e0*/  LDG.E.64 R14, desc[UR8][R10.64+-0x50] ;  /* 0xffffb0080a0e7981 */ /* 0x000ea8000c1e1b00 */
[----:B-1----:R-:W2:Y:S02]  /*01f0*/  LDG.E.64 R16, desc[UR8][R8.64+-0x50] ;  /* 0xffffb00808107981 */ /* 0x002ea4000c1e1b00 */
[----:B--2--5:R-:W-:-:S07]  /*0200*/  DFMA R14, R14, R16, R12 ;  /* 0x000000100e0e722b */ /* 0x024fce000000000c */
        /* <DEDUP_REMOVED lines=69> */
[----:B------:R-:W4:Y:S04]  /*0660*/  LDG.E.64 R12, desc[UR8][R10.64+0x40] ;  /* 0x000040080a0c7981 */ /* 0x000f28000c1e1b00 */
[----:B--2---:R-:W4:Y:S02]  /*0670*/  LDG.E.64 R16, desc[UR8][R8.64+0x40] ;  /* 0x0000400808107981 */ /* 0x004f24000c1e1b00 */
[----:B----4-:R-:W-:-:S07]  /*0680*/  DFMA R16, R12, R16, R20 ;  /* 0x000000100c10722b */ /* 0x010fce0000000014 */
[----:B------:R1:W-:Y:S04]  /*0690*/  STG.E.64 desc[UR8][R2.64], R16 ;  /* 0x0000001002007986 */ /* 0x0003e8000c101b08 */
[----:B------:R2:W4:Y:S04]  /*06a0*/  LDG.E.64 R12, desc[UR8][R10.64+0x48] ;  /* 0x000048080a0c7981 */ /* 0x000528000c1e1b00 */
[----:B---3--:R-:W4:Y:S01]  /*06b0*/  LDG.E.64 R18, desc[UR8][R8.64+0x48] ;  /* 0x0000480808127981 */ /* 0x008f22000c1e1b00 */
[----:B------:R-:W-:Y:S01]  /*06c0*/  UIADD3 UR4, UPT, UPT, UR4, 0x1, URZ ;  /* 0x0000000104047890 */ /* 0x000fe2000fffe0ff */
[----:B------:R-:W-:-:S02]  /*06d0*/  IADD3 R6, P0, PT, R10, 0xa0, RZ ;  /* 0x000000a00a067810 */ /* 0x000fc40007f1e0ff */
[----:B------:R-:W-:Y:S01]  /*06e0*/  IADD3 R0, P1, PT, R8, 0xa0, RZ ;  /* 0x000000a008007810 */ /* 0x000fe20007f3e0ff */
[----:B------:R-:W-:Y:S01]  /*06f0*/  UISETP.NE.AND UP0, UPT, UR4, 0x14, UPT ;  /* 0x000000140400788c */ /* 0x000fe2000bf05270 */
[----:B--2---:R-:W-:Y:S02]  /*0700*/  IADD3.X R11, PT, PT, RZ, R11, RZ, P0, !PT ;  /* 0x0000000bff0b7210 */ /* 0x004fe400007fe4ff */
[----:B0-----:R-:W-:Y:S01]  /*0710*/  IADD3.X R15, PT, PT, RZ, R9, RZ, P1, !PT ;  /* 0x00000009ff0f7210 */ /* 0x001fe20000ffe4ff */
[----:B----4-:R-:W-:-:S07]  /*0720*/  DFMA R12, R12, R18, R16 ;  /* 0x000000120c0c722b */ /* 0x010fce0000000010 */
[----:B------:R1:W-:Y:S01]  /*0730*/  STG.E.64 desc[UR8][R2.64], R12 ;  /* 0x0000000c02007986 */ /* 0x0003e2000c101b08 */
[----:B------:R-:W-:Y:S05]  /*0740*/  BRA.U UP0, `(.L_x_1) ;  /* 0xfffffff900987547 */ /* 0x000fea000b83ffff */
[----:B------:R-:W-:Y:S05]  /*0750*/  @P2 BRA `(.L_x_2) ;  /* 0xfffffff800682947 */ /* 0x000fea000383ffff */
[----:B------:R-:W-:Y:S05]  /*0760*/  EXIT ;  /* 0x000000000000794d */ /* 0x000fea0003800000 */
.L_x_3:
        /* <DEDUP_REMOVED lines=9> */
.L_x_5:


//--------------------- .nv.shared.reserved.0     --------------------------
	.section	.nv.shared.reserved.0,"aw",@nobits
	.weak		__nv_reservedSMEM_offset_0_alias
	.size		__nv_reservedSMEM_offset_0_alias, 0, 64
	.other		__nv_reservedSMEM_offset_0_alias,@"STO_CUDA_RESERVED_SHARED STV_DEFAULT"
__nv_reservedSMEM_offset_0_alias:
	.zero		0
	.zero		64


//--------------------- .nv.constant0.filter_w_conv_layer --------------------------
	.section	.nv.constant0.filter_w_conv_layer,"a",@progbits
	.sectionflags	@""
	.align	4
.nv.constant0.filter_w_conv_layer:
	.zero		920


//--------------------- .nv.constant0.filter_w_output_layer --------------------------
	.section	.nv.constant0.filter_w_output_layer,"a",@progbits
	.sectionflags	@""
	.align	4
.nv.constant0.filter_w_output_layer:
	.zero		920


//--------------------- SYMBOLS --------------------------

	.type		.nv.reservedSmem.offset0,@object
	.size		.nv.reservedSmem.offset0,0x4
